//
// Generated by NVIDIA NVVM Compiler
//
// Compiler Build ID: CL-36424714
// Cuda compilation tools, release 13.0, V13.0.88
// Based on NVVM 20.0.0
//

.version 9.0
.target sm_100
.address_size 64

	// .globl	_Z11vanilla_sgdPfS_fi

.visible .entry _Z11vanilla_sgdPfS_fi(
	.param .u64 .ptr .align 1 _Z11vanilla_sgdPfS_fi_param_0,
	.param .u64 .ptr .align 1 _Z11vanilla_sgdPfS_fi_param_1,
	.param .f32 _Z11vanilla_sgdPfS_fi_param_2,
	.param .u32 _Z11vanilla_sgdPfS_fi_param_3
)
{
	.reg .pred 	%p<3>;
	.reg .b32 	%r<11>;
	.reg .b32 	%f<6>;
	.reg .b64 	%rd<8>;

	ld.param.u64 	%rd3, [_Z11vanilla_sgdPfS_fi_param_0];
	ld.param.u64 	%rd4, [_Z11vanilla_sgdPfS_fi_param_1];
	ld.param.f32 	%f1, [_Z11vanilla_sgdPfS_fi_param_2];
	ld.param.u32 	%r6, [_Z11vanilla_sgdPfS_fi_param_3];
	mov.u32 	%r7, %ctaid.x;
	mov.u32 	%r1, %ntid.x;
	mov.u32 	%r8, %tid.x;
	mad.lo.s32 	%r10, %r7, %r1, %r8;
	setp.ge.s32 	%p1, %r10, %r6;
	@%p1 bra 	$L__BB0_3;
	mov.u32 	%r9, %nctaid.x;
	mul.lo.s32 	%r3, %r1, %r9;
	cvta.to.global.u64 	%rd1, %rd4;
	cvta.to.global.u64 	%rd2, %rd3;
$L__BB0_2:
	mul.wide.s32 	%rd5, %r10, 4;
	add.s64 	%rd6, %rd1, %rd5;
	ld.global.f32 	%f2, [%rd6];
	mul.f32 	%f3, %f1, %f2;
	add.s64 	%rd7, %rd2, %rd5;
	ld.global.f32 	%f4, [%rd7];
	sub.f32 	%f5, %f4, %f3;
	st.global.f32 	[%rd7], %f5;
	add.s32 	%r10, %r10, %r3;
	setp.lt.s32 	%p2, %r10, %r6;
	@%p2 bra 	$L__BB0_2;
$L__BB0_3:
	ret;

}


// ===== COMPILED SASS (sm_100) =====

	.target	sm_100

	.elftype	@"ET_EXEC"


//--------------------- .note.nv.tkinfo           --------------------------
	.section	.note.nv.tkinfo,"",@"SHT_NOTE"
	.sectionflags	@"SHF_NOTE_NV_TKINFO"
	.tkinfo
        /*0018*/ 	.word	0x00000002
        /*0030*/ 	.string	""
        /*0030*/ 	.string	"ptxas"
        /*0030*/ 	.string	"Cuda compilation tools, release 13.0, V13.0.88"
        /*0030*/ 	.string	"Build cuda_13.0.r13.0/compiler.36424714_0"
        /*0030*/ 	.string	"-arch sm_100 -m 64 "



//--------------------- .note.nv.cuinfo           --------------------------
	.section	.note.nv.cuinfo,"",@"SHT_NOTE"
	.sectionflags	@"SHF_NOTE_NV_CUINFO"
        /*0018*/ 	.short	0x0002
        /*001a*/ 	.short	0x0064
        /*001c*/ 	.short	0x0082
	.zero		2


//--------------------- .nv.info                  --------------------------
	.section	.nv.info,"",@"SHT_CUDA_INFO"
	.align	4


	//----- nvinfo : EIATTR_REGCOUNT
	.align		4
        /*0000*/ 	.byte	0x04, 0x2f
        /*0002*/ 	.short	(.L_1 - .L_0)
	.align		4
.L_0:
        /*0004*/ 	.word	index@(_Z11vanilla_sgdPfS_fi)
        /*0008*/ 	.word	0x00000010


	//----- nvinfo : EIATTR_FRAME_SIZE
	.align		4
.L_1:
        /*000c*/ 	.byte	0x04, 0x11
        /*000e*/ 	.short	(.L_3 - .L_2)
	.align		4
.L_2:
        /*0010*/ 	.word	index@(_Z11vanilla_sgdPfS_fi)
        /*0014*/ 	.word	0x00000000


	//----- nvinfo : EIATTR_MIN_STACK_SIZE
	.align		4
.L_3:
        /*0018*/ 	.byte	0x04, 0x12
        /*001a*/ 	.short	(.L_5 - .L_4)
	.align		4
.L_4:
        /*001c*/ 	.word	index@(_Z11vanilla_sgdPfS_fi)
        /*0020*/ 	.word	0x00000000
.L_5:


//--------------------- .nv.compat                --------------------------
	.section	.nv.compat,"",@"SHT_CUDA_COMPAT_INFO"
	.align	4
        /*0000*/ 	.byte	0x02, 0x09, 0x00, 0x00, 0x02, 0x02, 0x01, 0x00, 0x02, 0x05, 0x05, 0x00, 0x03, 0x07, 0x01, 0x01
        /*0010*/ 	.byte	0x02, 0x03, 0x00, 0x00, 0x02, 0x06, 0x01, 0x00, 0x04, 0x0b, 0x08, 0x00, 0x09, 0x00, 0x00, 0x00
        /*0020*/ 	.byte	0x00, 0x00, 0x00, 0x00


//--------------------- .nv.info._Z11vanilla_sgdPfS_fi --------------------------
	.section	.nv.info._Z11vanilla_sgdPfS_fi,"",@"SHT_CUDA_INFO"
	.sectionflags	@""
	.align	4


	//----- nvinfo : EIATTR_CUDA_API_VERSION
	.align		4
        /*0000*/ 	.byte	0x04, 0x37
        /*0002*/ 	.short	(.L_7 - .L_6)
.L_6:
        /*0004*/ 	.word	0x00000082


	//----- nvinfo : EIATTR_KPARAM_INFO
	.align		4
.L_7:
        /*0008*/ 	.byte	0x04, 0x17
        /*000a*/ 	.short	(.L_9 - .L_8)
.L_8:
        /*000c*/ 	.word	0x00000000
        /*0010*/ 	.short	0x0003
        /*0012*/ 	.short	0x0014
        /*0014*/ 	.byte	0x00, 0xf0, 0x11, 0x00


	//----- nvinfo : EIATTR_KPARAM_INFO
	.align		4
.L_9:
        /*0018*/ 	.byte	0x04, 0x17
        /*001a*/ 	.short	(.L_11 - .L_10)
.L_10:
        /*001c*/ 	.word	0x00000000
        /*0020*/ 	.short	0x0002
        /*0022*/ 	.short	0x0010
        /*0024*/ 	.byte	0x00, 0xf0, 0x11, 0x00


	//----- nvinfo : EIATTR_KPARAM_INFO
	.align		4
.L_11:
        /*0028*/ 	.byte	0x04, 0x17
        /*002a*/ 	.short	(.L_13 - .L_12)
.L_12:
        /*002c*/ 	.word	0x00000000
        /*0030*/ 	.short	0x0001
        /*0032*/ 	.short	0x0008
        /*0034*/ 	.byte	0x00, 0xf5, 0x21, 0x00


	//----- nvinfo : EIATTR_KPARAM_INFO
	.align		4
.L_13:
        /*0038*/ 	.byte	0x04, 0x17
        /*003a*/ 	.short	(.L_15 - .L_14)
.L_14:
        /*003c*/ 	.word	0x00000000
        /*0040*/ 	.short	0x0000
        /*0042*/ 	.short	0x0000
        /*0044*/ 	.byte	0x00, 0xf5, 0x21, 0x00


	//----- nvinfo : EIATTR_SPARSE_MMA_MASK
	.align		4
.L_15:
        /*0048*/ 	.byte	0x03, 0x50
        /*004a*/ 	.short	0x0000


	//----- nvinfo : EIATTR_MAXREG_COUNT
	.align		4
        /*004c*/ 	.byte	0x03, 0x1b
        /*004e*/ 	.short	0x00ff


	//----- nvinfo : EIATTR_MERCURY_ISA_VERSION
	.align		4
        /*0050*/ 	.byte	0x03, 0x5f
        /*0052*/ 	.short	0x0101


	//----- nvinfo : EIATTR_VRC_CTA_INIT_COUNT
	.align		4
        /*0054*/ 	.byte	0x02, 0x4a
	.zero		1
	.zero		1


	//----- nvinfo : EIATTR_EXIT_INSTR_OFFSETS
	.align		4
        /*0058*/ 	.byte	0x04, 0x1c
        /*005a*/ 	.short	(.L_17 - .L_16)


	//   ....[0]....
.L_16:
        /*005c*/ 	.word	0x00000070


	//   ....[1]....
        /*0060*/ 	.word	0x00000170


	//----- nvinfo : EIATTR_CRS_STACK_SIZE
	.align		4
.L_17:
        /*0064*/ 	.byte	0x04, 0x1e
        /*0066*/ 	.short	(.L_19 - .L_18)
.L_18:
        /*0068*/ 	.word	0x00000000


	//----- nvinfo : EIATTR_CBANK_PARAM_SIZE
	.align		4
.L_19:
        /*006c*/ 	.byte	0x03, 0x19
        /*006e*/ 	.short	0x0018


	//----- nvinfo : EIATTR_PARAM_CBANK
	.align		4
        /*0070*/ 	.byte	0x04, 0x0a
        /*0072*/ 	.short	(.L_21 - .L_20)
	.align		4
.L_20:
        /*0074*/ 	.word	index@(.nv.constant0._Z11vanilla_sgdPfS_fi)
        /*0078*/ 	.short	0x0380
        /*007a*/ 	.short	0x0018


	//----- nvinfo : EIATTR_SW_WAR
	.align		4
.L_21:
        /*007c*/ 	.byte	0x04, 0x36
        /*007e*/ 	.short	(.L_23 - .L_22)
.L_22:
        /*0080*/ 	.word	0x00000008
.L_23:


//--------------------- .nv.callgraph             --------------------------
	.section	.nv.callgraph,"",@"SHT_CUDA_CALLGRAPH"
	.align	4
	.sectionentsize	8
	.align		4
        /*0000*/ 	.word	0x00000000
	.align		4
        /*0004*/ 	.word	0xffffffff
	.align		4
        /*0008*/ 	.word	0x00000000
	.align		4
        /*000c*/ 	.word	0xfffffffe
	.align		4
        /*0010*/ 	.word	0x00000000
	.align		4
        /*0014*/ 	.word	0xfffffffd
	.align		4
        /*0018*/ 	.word	0x00000000
	.align		4
        /*001c*/ 	.word	0xfffffffc


//--------------------- .text._Z11vanilla_sgdPfS_fi --------------------------
	.section	.text._Z11vanilla_sgdPfS_fi,"ax",@progbits
	.align	128
        .global         _Z11vanilla_sgdPfS_fi
        .type           _Z11vanilla_sgdPfS_fi,@function
        .size           _Z11vanilla_sgdPfS_fi,(.L_x_2 - _Z11vanilla_sgdPfS_fi)
        .other          _Z11vanilla_sgdPfS_fi,@"STO_CUDA_ENTRY STV_DEFAULT"
_Z11vanilla_sgdPfS_fi:
.text._Z11vanilla_sgdPfS_fi:
[----:B------:R-:W-:Y:S01]  /*0000*/  LDC R1, c[0x0][0x37c] ;  /* 0x0000df00ff017b82 */ /* 0x000fe20000000800 */
[----:B------:R-:W0:Y:S07]  /*0010*/  S2R R0, SR_TID.X ;  /* 0x0000000000007919 */ /* 0x000e2e0000002100 */
[----:B------:R-:W0:Y:S01]  /*0020*/  S2UR UR4, SR_CTAID.X ;  /* 0x00000000000479c3 */ /* 0x000e220000002500 */
[----:B------:R-:W1:Y:S07]  /*0030*/  LDCU UR5, c[0x0][0x394] ;  /* 0x00007280ff0577ac */ /* 0x000e6e0008000800 */
[----:B------:R-:W0:Y:S02]  /*0040*/  LDC R11, c[0x0][0x360] ;  /* 0x0000d800ff0b7b82 */ /* 0x000e240000000800 */
[----:B0-----:R-:W-:-:S05]  /*0050*/  IMAD R0, R11, UR4, R0 ;  /* 0x000000040b007c24 */ /* 0x001fca000f8e0200 */
[----:B-1----:R-:W-:-:S13]  /*0060*/  ISETP.GE.AND P0, PT, R0, UR5, PT ;  /* 0x0000000500007c0c */ /* 0x002fda000bf06270 */
[----:B------:R-:W-:Y:S05]  /*0070*/  @P0 EXIT ;  /* 0x000000000000094d */ /* 0x000fea0003800000 */
[----:B------:R-:W0:Y:S01]  /*0080*/  LDC.64 R8, c[0x0][0x380] ;  /* 0x0000e000ff087b82 */ /* 0x000e220000000a00 */
[----:B------:R-:W1:Y:S01]  /*0090*/  LDCU UR4, c[0x0][0x370] ;  /* 0x00006e00ff0477ac */ /* 0x000e620008000800 */
[----:B------:R-:W2:Y:S06]  /*00a0*/  LDCU.64 UR6, c[0x0][0x358] ;  /* 0x00006b00ff0677ac */ /* 0x000eac0008000a00 */
[----:B------:R-:W3:Y:S01]  /*00b0*/  LDC.64 R6, c[0x0][0x388] ;  /* 0x0000e200ff067b82 */ /* 0x000ee20000000a00 */
[----:B------:R-:W4:Y:S01]  /*00c0*/  LDCU UR8, c[0x0][0x390] ;  /* 0x00007200ff0877ac */ /* 0x000f220008000800 */
[----:B-1----:R-:W-:-:S07]  /*00d0*/  IMAD R11, R11, UR4, RZ ;  /* 0x000000040b0b7c24 */ /* 0x002fce000f8e02ff */
.L_x_0:
[----:B---3--:R-:W-:-:S04]  /*00e0*/  IMAD.WIDE R2, R0, 0x4, R6 ;  /* 0x0000000400027825 */ /* 0x008fc800078e0206 */
[----:B01----:R-:W-:Y:S02]  /*00f0*/  IMAD.WIDE R4, R0, 0x4, R8 ;  /* 0x0000000400047825 */ /* 0x003fe400078e0208 */
[----:B--2---:R-:W4:Y:S04]  /*0100*/  LDG.E R2, desc[UR6][R2.64] ;  /* 0x0000000602027981 */ /* 0x004f28000c1e1900 */
[----:B------:R-:W4:Y:S01]  /*0110*/  LDG.E R13, desc[UR6][R4.64] ;  /* 0x00000006040d7981 */ /* 0x000f22000c1e1900 */
[----:B------:R-:W-:-:S04]  /*0120*/  IADD3 R0, PT, PT, R11, R0, RZ ;  /* 0x000000000b007210 */ /* 0x000fc80007ffe0ff */
[----:B------:R-:W-:Y:S01]  /*0130*/  ISETP.GE.AND P0, PT, R0, UR5, PT ;  /* 0x0000000500007c0c */ /* 0x000fe2000bf06270 */
[----:B----4-:R-:W-:-:S05]  /*0140*/  FFMA R13, -R2, UR8, R13 ;  /* 0x00000008020d7c23 */ /* 0x010fca000800010d */
[----:B------:R1:W-:Y:S07]  /*0150*/  STG.E desc[UR6][R4.64], R13 ;  /* 0x0000000d04007986 */ /* 0x0003ee000c101906 */
[----:B------:R-:W-:Y:S05]  /*0160*/  @!P0 BRA `(.L_x_0) ;  /* 0xfffffffc00dc8947 */ /* 0x000fea000383ffff */
[----:B------:R-:W-:Y:S05]  /*0170*/  EXIT ;  /* 0x000000000000794d */ /* 0x000fea0003800000 */
.L_x_1:
[----:B------:R-:W-:-:S00]  /*0180*/  BRA `(.L_x_1) ;  /* 0xfffffffc00fc7947 */ /* 0x000fc0000383ffff */
[----:B------:R-:W-:-:S00]  /*0190*/  NOP ;  /* 0x0000000000007918 */ /* 0x000fc00000000000 */
        /* <DEDUP_REMOVED lines=14> */
.L_x_2:


//--------------------- .nv.shared.reserved.0     --------------------------
	.section	.nv.shared.reserved.0,"aw",@nobits
	.weak		__nv_reservedSMEM_offset_0_alias
	.size		__nv_reservedSMEM_offset_0_alias, 0, 64
	.other		__nv_reservedSMEM_offset_0_alias,@"STO_CUDA_RESERVED_SHARED STV_DEFAULT"
__nv_reservedSMEM_offset_0_alias:
	.zero		0
	.zero		64


//--------------------- .nv.constant0._Z11vanilla_sgdPfS_fi --------------------------
	.section	.nv.constant0._Z11vanilla_sgdPfS_fi,"a",@progbits
	.sectionflags	@""
	.align	4
.nv.constant0._Z11vanilla_sgdPfS_fi:
	.zero		920


//--------------------- SYMBOLS --------------------------

	.type		.nv.reservedSmem.offset0,@object
	.size		.nv.reservedSmem.offset0,0x4
